//
// Generated by NVIDIA NVVM Compiler
//
// Compiler Build ID: CL-36424714
// Cuda compilation tools, release 13.0, V13.0.88
// Based on NVVM 20.0.0
//

.version 9.0
.target sm_100
.address_size 64

	// .globl	_Z6vecAddIfEvPT_S1_m

.visible .entry _Z6vecAddIfEvPT_S1_m(
	.param .u64 .ptr .align 1 _Z6vecAddIfEvPT_S1_m_param_0,
	.param .u64 .ptr .align 1 _Z6vecAddIfEvPT_S1_m_param_1,
	.param .u64 _Z6vecAddIfEvPT_S1_m_param_2
)
{
	.reg .pred 	%p<3>;
	.reg .b32 	%r<10>;
	.reg .b32 	%f<4>;
	.reg .b64 	%rd<13>;

	ld.param.u64 	%rd6, [_Z6vecAddIfEvPT_S1_m_param_0];
	ld.param.u64 	%rd7, [_Z6vecAddIfEvPT_S1_m_param_1];
	ld.param.u64 	%rd8, [_Z6vecAddIfEvPT_S1_m_param_2];
	mov.u32 	%r6, %tid.x;
	mov.u32 	%r7, %ctaid.x;
	mov.u32 	%r1, %ntid.x;
	mad.lo.s32 	%r9, %r7, %r1, %r6;
	cvt.u64.u32 	%rd12, %r9;
	setp.le.u64 	%p1, %rd8, %rd12;
	@%p1 bra 	$L__BB0_3;
	mov.u32 	%r8, %nctaid.x;
	mul.lo.s32 	%r3, %r8, %r1;
	cvta.to.global.u64 	%rd2, %rd6;
	cvta.to.global.u64 	%rd3, %rd7;
$L__BB0_2:
	shl.b64 	%rd9, %rd12, 2;
	add.s64 	%rd10, %rd2, %rd9;
	ld.global.f32 	%f1, [%rd10];
	add.s64 	%rd11, %rd3, %rd9;
	ld.global.f32 	%f2, [%rd11];
	add.f32 	%f3, %f1, %f2;
	st.global.f32 	[%rd11], %f3;
	add.s32 	%r9, %r9, %r3;
	cvt.u64.u32 	%rd12, %r9;
	setp.gt.u64 	%p2, %rd8, %rd12;
	@%p2 bra 	$L__BB0_2;
$L__BB0_3:
	ret;

}


// ===== COMPILED SASS (sm_100) =====

	.target	sm_100

	.elftype	@"ET_EXEC"


//--------------------- .note.nv.tkinfo           --------------------------
	.section	.note.nv.tkinfo,"",@"SHT_NOTE"
	.sectionflags	@"SHF_NOTE_NV_TKINFO"
	.tkinfo
        /*0018*/ 	.word	0x00000002
        /*0030*/ 	.string	""
        /*0030*/ 	.string	"ptxas"
        /*0030*/ 	.string	"Cuda compilation tools, release 13.0, V13.0.88"
        /*0030*/ 	.string	"Build cuda_13.0.r13.0/compiler.36424714_0"
        /*0030*/ 	.string	"-arch sm_100 -m 64 "



//--------------------- .note.nv.cuinfo           --------------------------
	.section	.note.nv.cuinfo,"",@"SHT_NOTE"
	.sectionflags	@"SHF_NOTE_NV_CUINFO"
        /*0018*/ 	.short	0x0002
        /*001a*/ 	.short	0x0064
        /*001c*/ 	.short	0x0082
	.zero		2


//--------------------- .nv.info                  --------------------------
	.section	.nv.info,"",@"SHT_CUDA_INFO"
	.align	4


	//----- nvinfo : EIATTR_REGCOUNT
	.align		4
        /*0000*/ 	.byte	0x04, 0x2f
        /*0002*/ 	.short	(.L_1 - .L_0)
	.align		4
.L_0:
        /*0004*/ 	.word	index@(_Z6vecAddIfEvPT_S1_m)
        /*0008*/ 	.word	0x0000000e


	//----- nvinfo : EIATTR_FRAME_SIZE
	.align		4
.L_1:
        /*000c*/ 	.byte	0x04, 0x11
        /*000e*/ 	.short	(.L_3 - .L_2)
	.align		4
.L_2:
        /*0010*/ 	.word	index@(_Z6vecAddIfEvPT_S1_m)
        /*0014*/ 	.word	0x00000000


	//----- nvinfo : EIATTR_MIN_STACK_SIZE
	.align		4
.L_3:
        /*0018*/ 	.byte	0x04, 0x12
        /*001a*/ 	.short	(.L_5 - .L_4)
	.align		4
.L_4:
        /*001c*/ 	.word	index@(_Z6vecAddIfEvPT_S1_m)
        /*0020*/ 	.word	0x00000000
.L_5:


//--------------------- .nv.compat                --------------------------
	.section	.nv.compat,"",@"SHT_CUDA_COMPAT_INFO"
	.align	4
        /*0000*/ 	.byte	0x02, 0x09, 0x00, 0x00, 0x02, 0x02, 0x01, 0x00, 0x02, 0x05, 0x05, 0x00, 0x03, 0x07, 0x01, 0x01
        /*0010*/ 	.byte	0x02, 0x03, 0x00, 0x00, 0x02, 0x06, 0x01, 0x00, 0x04, 0x0b, 0x08, 0x00, 0x09, 0x00, 0x00, 0x00
        /*0020*/ 	.byte	0x00, 0x00, 0x00, 0x00


//--------------------- .nv.info._Z6vecAddIfEvPT_S1_m --------------------------
	.section	.nv.info._Z6vecAddIfEvPT_S1_m,"",@"SHT_CUDA_INFO"
	.sectionflags	@""
	.align	4


	//----- nvinfo : EIATTR_CUDA_API_VERSION
	.align		4
        /*0000*/ 	.byte	0x04, 0x37
        /*0002*/ 	.short	(.L_7 - .L_6)
.L_6:
        /*0004*/ 	.word	0x00000082


	//----- nvinfo : EIATTR_KPARAM_INFO
	.align		4
.L_7:
        /*0008*/ 	.byte	0x04, 0x17
        /*000a*/ 	.short	(.L_9 - .L_8)
.L_8:
        /*000c*/ 	.word	0x00000000
        /*0010*/ 	.short	0x0002
        /*0012*/ 	.short	0x0010
        /*0014*/ 	.byte	0x00, 0xf0, 0x21, 0x00


	//----- nvinfo : EIATTR_KPARAM_INFO
	.align		4
.L_9:
        /*0018*/ 	.byte	0x04, 0x17
        /*001a*/ 	.short	(.L_11 - .L_10)
.L_10:
        /*001c*/ 	.word	0x00000000
        /*0020*/ 	.short	0x0001
        /*0022*/ 	.short	0x0008
        /*0024*/ 	.byte	0x00, 0xf5, 0x21, 0x00


	//----- nvinfo : EIATTR_KPARAM_INFO
	.align		4
.L_11:
        /*0028*/ 	.byte	0x04, 0x17
        /*002a*/ 	.short	(.L_13 - .L_12)
.L_12:
        /*002c*/ 	.word	0x00000000
        /*0030*/ 	.short	0x0000
        /*0032*/ 	.short	0x0000
        /*0034*/ 	.byte	0x00, 0xf5, 0x21, 0x00


	//----- nvinfo : EIATTR_SPARSE_MMA_MASK
	.align		4
.L_13:
        /*0038*/ 	.byte	0x03, 0x50
        /*003a*/ 	.short	0x0000


	//----- nvinfo : EIATTR_MAXREG_COUNT
	.align		4
        /*003c*/ 	.byte	0x03, 0x1b
        /*003e*/ 	.short	0x00ff


	//----- nvinfo : EIATTR_MERCURY_ISA_VERSION
	.align		4
        /*0040*/ 	.byte	0x03, 0x5f
        /*0042*/ 	.short	0x0101


	//----- nvinfo : EIATTR_VRC_CTA_INIT_COUNT
	.align		4
        /*0044*/ 	.byte	0x02, 0x4a
	.zero		1
	.zero		1


	//----- nvinfo : EIATTR_EXIT_INSTR_OFFSETS
	.align		4
        /*0048*/ 	.byte	0x04, 0x1c
        /*004a*/ 	.short	(.L_15 - .L_14)


	//   ....[0]....
.L_14:
        /*004c*/ 	.word	0x00000080


	//   ....[1]....
        /*0050*/ 	.word	0x000001e0


	//----- nvinfo : EIATTR_CRS_STACK_SIZE
	.align		4
.L_15:
        /*0054*/ 	.byte	0x04, 0x1e
        /*0056*/ 	.short	(.L_17 - .L_16)
.L_16:
        /*0058*/ 	.word	0x00000000


	//----- nvinfo : EIATTR_CBANK_PARAM_SIZE
	.align		4
.L_17:
        /*005c*/ 	.byte	0x03, 0x19
        /*005e*/ 	.short	0x0018


	//----- nvinfo : EIATTR_PARAM_CBANK
	.align		4
        /*0060*/ 	.byte	0x04, 0x0a
        /*0062*/ 	.short	(.L_19 - .L_18)
	.align		4
.L_18:
        /*0064*/ 	.word	index@(.nv.constant0._Z6vecAddIfEvPT_S1_m)
        /*0068*/ 	.short	0x0380
        /*006a*/ 	.short	0x0018


	//----- nvinfo : EIATTR_SW_WAR
	.align		4
.L_19:
        /*006c*/ 	.byte	0x04, 0x36
        /*006e*/ 	.short	(.L_21 - .L_20)
.L_20:
        /*0070*/ 	.word	0x00000008
.L_21:


//--------------------- .nv.callgraph             --------------------------
	.section	.nv.callgraph,"",@"SHT_CUDA_CALLGRAPH"
	.align	4
	.sectionentsize	8
	.align		4
        /*0000*/ 	.word	0x00000000
	.align		4
        /*0004*/ 	.word	0xffffffff
	.align		4
        /*0008*/ 	.word	0x00000000
	.align		4
        /*000c*/ 	.word	0xfffffffe
	.align		4
        /*0010*/ 	.word	0x00000000
	.align		4
        /*0014*/ 	.word	0xfffffffd
	.align		4
        /*0018*/ 	.word	0x00000000
	.align		4
        /*001c*/ 	.word	0xfffffffc


//--------------------- .text._Z6vecAddIfEvPT_S1_m --------------------------
	.section	.text._Z6vecAddIfEvPT_S1_m,"ax",@progbits
	.align	128
        .global         _Z6vecAddIfEvPT_S1_m
        .type           _Z6vecAddIfEvPT_S1_m,@function
        .size           _Z6vecAddIfEvPT_S1_m,(.L_x_2 - _Z6vecAddIfEvPT_S1_m)
        .other          _Z6vecAddIfEvPT_S1_m,@"STO_CUDA_ENTRY STV_DEFAULT"
_Z6vecAddIfEvPT_S1_m:
.text._Z6vecAddIfEvPT_S1_m:
[----:B------:R-:W-:Y:S01]  /*0000*/  LDC R1, c[0x0][0x37c] ;  /* 0x0000df00ff017b82 */ /* 0x000fe20000000800 */
[----:B------:R-:W0:Y:S07]  /*0010*/  S2R R0, SR_TID.X ;  /* 0x0000000000007919 */ /* 0x000e2e0000002100 */
[----:B------:R-:W0:Y:S01]  /*0020*/  S2UR UR4, SR_CTAID.X ;  /* 0x00000000000479c3 */ /* 0x000e220000002500 */
[----:B------:R-:W1:Y:S07]  /*0030*/  LDCU.64 UR8, c[0x0][0x390] ;  /* 0x00007200ff0877ac */ /* 0x000e6e0008000a00 */
[----:B------:R-:W0:Y:S02]  /*0040*/  LDC R7, c[0x0][0x360] ;  /* 0x0000d800ff077b82 */ /* 0x000e240000000800 */
[----:B0-----:R-:W-:-:S05]  /*0050*/  IMAD R0, R7, UR4, R0 ;  /* 0x0000000407007c24 */ /* 0x001fca000f8e0200 */
[----:B-1----:R-:W-:-:S04]  /*0060*/  ISETP.GE.U32.AND P0, PT, R0, UR8, PT ;  /* 0x0000000800007c0c */ /* 0x002fc8000bf06070 */
[----:B------:R-:W-:-:S13]  /*0070*/  ISETP.GE.U32.AND.EX P0, PT, RZ, UR9, PT, P0 ;  /* 0x00000009ff007c0c */ /* 0x000fda000bf06100 */
[----:B------:R-:W-:Y:S05]  /*0080*/  @P0 EXIT ;  /* 0x000000000000094d */ /* 0x000fea0003800000 */
[----:B------:R-:W0:Y:S01]  /*0090*/  LDCU UR4, c[0x0][0x370] ;  /* 0x00006e00ff0477ac */ /* 0x000e220008000800 */
[----:B------:R-:W-:Y:S02]  /*00a0*/  IMAD.MOV.U32 R6, RZ, RZ, R0 ;  /* 0x000000ffff067224 */ /* 0x000fe400078e0000 */
[----:B------:R-:W-:Y:S01]  /*00b0*/  IMAD.MOV.U32 R11, RZ, RZ, RZ ;  /* 0x000000ffff0b7224 */ /* 0x000fe200078e00ff */
[----:B------:R-:W1:Y:S01]  /*00c0*/  LDCU.64 UR6, c[0x0][0x358] ;  /* 0x00006b00ff0677ac */ /* 0x000e620008000a00 */
[----:B------:R-:W2:Y:S01]  /*00d0*/  LDCU.128 UR12, c[0x0][0x380] ;  /* 0x00007000ff0c77ac */ /* 0x000ea20008000c00 */
[----:B0-----:R-:W-:-:S07]  /*00e0*/  IMAD R7, R7, UR4, RZ ;  /* 0x0000000407077c24 */ /* 0x001fce000f8e02ff */
.L_x_0:
[C---:B0-----:R-:W-:Y:S01]  /*00f0*/  IMAD.SHL.U32 R2, R6.reuse, 0x4, RZ ;  /* 0x0000000406027824 */ /* 0x041fe200078e00ff */
[----:B------:R-:W-:-:S04]  /*0100*/  SHF.L.U64.HI R3, R6, 0x2, R11 ;  /* 0x0000000206037819 */ /* 0x000fc8000001020b */
[C---:B--2---:R-:W-:Y:S02]  /*0110*/  IADD3 R4, P0, PT, R2.reuse, UR12, RZ ;  /* 0x0000000c02047c10 */ /* 0x044fe4000ff1e0ff */
[----:B------:R-:W-:Y:S02]  /*0120*/  IADD3 R2, P1, PT, R2, UR14, RZ ;  /* 0x0000000e02027c10 */ /* 0x000fe4000ff3e0ff */
[C---:B------:R-:W-:Y:S02]  /*0130*/  IADD3.X R5, PT, PT, R3.reuse, UR13, RZ, P0, !PT ;  /* 0x0000000d03057c10 */ /* 0x040fe400087fe4ff */
[----:B------:R-:W-:-:S03]  /*0140*/  IADD3.X R3, PT, PT, R3, UR15, RZ, P1, !PT ;  /* 0x0000000f03037c10 */ /* 0x000fc60008ffe4ff */
[----:B-1----:R-:W2:Y:S04]  /*0150*/  LDG.E R4, desc[UR6][R4.64] ;  /* 0x0000000604047981 */ /* 0x002ea8000c1e1900 */
[----:B------:R-:W2:Y:S01]  /*0160*/  LDG.E R9, desc[UR6][R2.64] ;  /* 0x0000000602097981 */ /* 0x000ea2000c1e1900 */
[----:B------:R-:W-:-:S04]  /*0170*/  IMAD.IADD R6, R7, 0x1, R0 ;  /* 0x0000000107067824 */ /* 0x000fc800078e0200 */
[----:B------:R-:W-:Y:S01]  /*0180*/  IMAD.MOV.U32 R0, RZ, RZ, R6 ;  /* 0x000000ffff007224 */ /* 0x000fe200078e0006 */
[----:B------:R-:W-:-:S04]  /*0190*/  ISETP.GE.U32.AND P0, PT, R6, UR8, PT ;  /* 0x0000000806007c0c */ /* 0x000fc8000bf06070 */
[----:B------:R-:W-:Y:S01]  /*01a0*/  ISETP.GE.U32.AND.EX P0, PT, RZ, UR9, PT, P0 ;  /* 0x00000009ff007c0c */ /* 0x000fe2000bf06100 */
[----:B--2---:R-:W-:-:S05]  /*01b0*/  FADD R9, R4, R9 ;  /* 0x0000000904097221 */ /* 0x004fca0000000000 */
[----:B------:R0:W-:Y:S07]  /*01c0*/  STG.E desc[UR6][R2.64], R9 ;  /* 0x0000000902007986 */ /* 0x0001ee000c101906 */
[----:B------:R-:W-:Y:S05]  /*01d0*/  @!P0 BRA `(.L_x_0) ;  /* 0xfffffffc00c48947 */ /* 0x000fea000383ffff */
[----:B------:R-:W-:Y:S05]  /*01e0*/  EXIT ;  /* 0x000000000000794d */ /* 0x000fea0003800000 */
.L_x_1:
[----:B------:R-:W-:-:S00]  /*01f0*/  BRA `(.L_x_1) ;  /* 0xfffffffc00fc7947 */ /* 0x000fc0000383ffff */
[----:B------:R-:W-:-:S00]  /*0200*/  NOP ;  /* 0x0000000000007918 */ /* 0x000fc00000000000 */
[----:B------:R-:W-:-:S00]  /*0210*/  NOP ;  /* 0x0000000000007918 */ /* 0x000fc00000000000 */
[----:B------:R-:W-:-:S00]  /*0220*/  NOP ;  /* 0x0000000000007918 */ /* 0x000fc00000000000 */
[----:B------:R-:W-:-:S00]  /*0230*/  NOP ;  /* 0x0000000000007918 */ /* 0x000fc00000000000 */
[----:B------:R-:W-:-:S00]  /*0240*/  NOP ;  /* 0x0000000000007918 */ /* 0x000fc00000000000 */
[----:B------:R-:W-:-:S00]  /*0250*/  NOP ;  /* 0x0000000000007918 */ /* 0x000fc00000000000 */
[----:B------:R-:W-:-:S00]  /*0260*/  NOP ;  /* 0x0000000000007918 */ /* 0x000fc00000000000 */
[----:B------:R-:W-:-:S00]  /*0270*/  NOP ;  /* 0x0000000000007918 */ /* 0x000fc00000000000 */
.L_x_2:


//--------------------- .nv.shared.reserved.0     --------------------------
	.section	.nv.shared.reserved.0,"aw",@nobits
	.weak		__nv_reservedSMEM_offset_0_alias
	.size		__nv_reservedSMEM_offset_0_alias, 0, 64
	.other		__nv_reservedSMEM_offset_0_alias,@"STO_CUDA_RESERVED_SHARED STV_DEFAULT"
__nv_reservedSMEM_offset_0_alias:
	.zero		0
	.zero		64


//--------------------- .nv.constant0._Z6vecAddIfEvPT_S1_m --------------------------
	.section	.nv.constant0._Z6vecAddIfEvPT_S1_m,"a",@progbits
	.sectionflags	@""
	.align	4
.nv.constant0._Z6vecAddIfEvPT_S1_m:
	.zero		920


//--------------------- SYMBOLS --------------------------

	.type		.nv.reservedSmem.offset0,@object
	.size		.nv.reservedSmem.offset0,0x4
